	.headerflags	@"EF_CUDA_TEXMODE_UNIFIED EF_CUDA_64BIT_ADDRESS EF_CUDA_ACCELERATORS EF_CUDA_SM90 EF_CUDA_VIRTUAL_SM(EF_CUDA_SM90)"
	.elftype	@"ET_EXEC"


//--------------------- .nv.info                  --------------------------
	.section	.nv.info,"",@"SHT_CUDA_INFO"
	.align	4


	//----- nvinfo : EIATTR_REGCOUNT
	.align		4
        /*0000*/ 	.byte	0x04, 0x2f
        /*0002*/ 	.short	(.L_1 - .L_0)
	.align		4
.L_0:
        /*0004*/ 	.word	index@(triton_poi_fused_sigmoid_35)
        /*0008*/ 	.word	0x0000001b


	//----- nvinfo : EIATTR_MIN_STACK_SIZE
	.align		4
.L_1:
        /*000c*/ 	.byte	0x04, 0x12
        /*000e*/ 	.short	(.L_3 - .L_2)
	.align		4
.L_2:
        /*0010*/ 	.word	index@(triton_poi_fused_sigmoid_35)
        /*0014*/ 	.word	0x00000000


	//----- nvinfo : EIATTR_FRAME_SIZE
	.align		4
.L_3:
        /*0018*/ 	.byte	0x04, 0x11
        /*001a*/ 	.short	(.L_5 - .L_4)
	.align		4
.L_4:
        /*001c*/ 	.word	index@(triton_poi_fused_sigmoid_35)
        /*0020*/ 	.word	0x00000000


	//----- nvinfo : EIATTR_MIN_STACK_SIZE
	.align		4
.L_5:
        /*0024*/ 	.byte	0x04, 0x12
        /*0026*/ 	.short	(.L_7 - .L_6)
	.align		4
.L_6:
        /*0028*/ 	.word	index@(triton_poi_fused_sigmoid_35)
        /*002c*/ 	.word	0x00000000
.L_7:


//--------------------- .nv.info.triton_poi_fused_sigmoid_35 --------------------------
	.section	.nv.info.triton_poi_fused_sigmoid_35,"",@"SHT_CUDA_INFO"
	.sectionflags	@""
	.align	4


	//----- nvinfo : EIATTR_CUDA_API_VERSION
	.align		4
        /*0000*/ 	.byte	0x04, 0x37
        /*0002*/ 	.short	(.L_9 - .L_8)
.L_8:
        /*0004*/ 	.word	0x0000007c


	//----- nvinfo : EIATTR_KPARAM_INFO
	.align		4
.L_9:
        /*0008*/ 	.byte	0x04, 0x17
        /*000a*/ 	.short	(.L_11 - .L_10)
.L_10:
        /*000c*/ 	.word	0x00000000
        /*0010*/ 	.short	0x0003
        /*0012*/ 	.short	0x0014
        /*0014*/ 	.byte	0x00, 0xf0, 0x11, 0x00


	//----- nvinfo : EIATTR_KPARAM_INFO
	.align		4
.L_11:
        /*0018*/ 	.byte	0x04, 0x17
        /*001a*/ 	.short	(.L_13 - .L_12)
.L_12:
        /*001c*/ 	.word	0x00000000
        /*0020*/ 	.short	0x0002
        /*0022*/ 	.short	0x0010
        /*0024*/ 	.byte	0x00, 0xf0, 0x11, 0x00


	//----- nvinfo : EIATTR_KPARAM_INFO
	.align		4
.L_13:
        /*0028*/ 	.byte	0x04, 0x17
        /*002a*/ 	.short	(.L_15 - .L_14)
.L_14:
        /*002c*/ 	.word	0x00000000
        /*0030*/ 	.short	0x0001
        /*0032*/ 	.short	0x0008
        /*0034*/ 	.byte	0x00, 0xf4, 0x21, 0x00


	//----- nvinfo : EIATTR_KPARAM_INFO
	.align		4
.L_15:
        /*0038*/ 	.byte	0x04, 0x17
        /*003a*/ 	.short	(.L_17 - .L_16)
.L_16:
        /*003c*/ 	.word	0x00000000
        /*0040*/ 	.short	0x0000
        /*0042*/ 	.short	0x0000
        /*0044*/ 	.byte	0x00, 0xf4, 0x21, 0x00


	//----- nvinfo : EIATTR_SPARSE_MMA_MASK
	.align		4
.L_17:
        /*0048*/ 	.byte	0x03, 0x50
        /*004a*/ 	.short	0x0000


	//----- nvinfo : EIATTR_MAXREG_COUNT
	.align		4
        /*004c*/ 	.byte	0x03, 0x1b
        /*004e*/ 	.short	0x00ff


	//----- nvinfo : EIATTR_EXIT_INSTR_OFFSETS
	.align		4
        /*0050*/ 	.byte	0x04, 0x1c
        /*0052*/ 	.short	(.L_19 - .L_18)


	//   ....[0]....
.L_18:
        /*0054*/ 	.word	0x00000b00


	//   ....[1]....
        /*0058*/ 	.word	0x00000b80


	//----- nvinfo : EIATTR_REQNTID
	.align		4
.L_19:
        /*005c*/ 	.byte	0x04, 0x10
        /*005e*/ 	.short	(.L_21 - .L_20)
.L_20:
        /*0060*/ 	.word	0x00000080
        /*0064*/ 	.word	0x00000001
        /*0068*/ 	.word	0x00000001


	//----- nvinfo : EIATTR_CBANK_PARAM_SIZE
	.align		4
.L_21:
        /*006c*/ 	.byte	0x03, 0x19
        /*006e*/ 	.short	0x0018


	//----- nvinfo : EIATTR_PARAM_CBANK
	.align		4
        /*0070*/ 	.byte	0x04, 0x0a
        /*0072*/ 	.short	(.L_23 - .L_22)
	.align		4
.L_22:
        /*0074*/ 	.word	index@(.nv.constant0.triton_poi_fused_sigmoid_35)
        /*0078*/ 	.short	0x0210
        /*007a*/ 	.short	0x0018


	//----- nvinfo : EIATTR_SW_WAR
	.align		4
.L_23:
        /*007c*/ 	.byte	0x04, 0x36
        /*007e*/ 	.short	(.L_25 - .L_24)
.L_24:
        /*0080*/ 	.word	0x00000008
.L_25:


//--------------------- .nv.callgraph             --------------------------
	.section	.nv.callgraph,"",@"SHT_CUDA_CALLGRAPH"
	.align	4
	.sectionentsize	8
	.align		4
        /*0000*/ 	.word	0x00000000
	.align		4
        /*0004*/ 	.word	0xffffffff
	.align		4
        /*0008*/ 	.word	0x00000000
	.align		4
        /*000c*/ 	.word	0xfffffffe
	.align		4
        /*0010*/ 	.word	0x00000000
	.align		4
        /*0014*/ 	.word	0xfffffffd
	.align		4
        /*0018*/ 	.word	0x00000000
	.align		4
        /*001c*/ 	.word	0xfffffffc


//--------------------- .text.triton_poi_fused_sigmoid_35 --------------------------
	.section	.text.triton_poi_fused_sigmoid_35,"ax",@progbits
	.sectionflags	@"SHF_BARRIERS=1"
	.align	128
        .global         triton_poi_fused_sigmoid_35
        .type           triton_poi_fused_sigmoid_35,@function
        .size           triton_poi_fused_sigmoid_35,(.L_x_1 - triton_poi_fused_sigmoid_35)
        .other          triton_poi_fused_sigmoid_35,@"STO_CUDA_ENTRY STV_DEFAULT"
triton_poi_fused_sigmoid_35:
.text.triton_poi_fused_sigmoid_35:
[----:B------:R-:W0:Y:S02]  /*0000*/  LDC R1, c[0x0][0x28] ;  /* 0x00000a00ff017b82 */ /* 0x000e240000000800 */
[----:B------:R-:W1:Y:S01]  /*0010*/  S2R R12, SR_CTAID.Y ;  /* 0x00000000000c7919 */ /* 0x000e620000002600 */
[----:B------:R-:W2:Y:S01]  /*0020*/  LDC.64 R8, c[0x0][0x210] ;  /* 0x00008400ff087b82 */ /* 0x000ea20000000a00 */
[----:B------:R-:W-:Y:S01]  /*0030*/  ULDC.64 UR6, c[0x0][0x208] ;  /* 0x0000820000067ab9 */ /* 0x000fe20000000a00 */
[----:B------:R-:W3:Y:S01]  /*0040*/  S2R R0, SR_TID.X ;  /* 0x0000000000007919 */ /* 0x000ee20000002100 */
[----:B------:R-:W4:Y:S01]  /*0050*/  S2R R2, SR_CTAID.X ;  /* 0x0000000000027919 */ /* 0x000f220000002500 */
[----:B-1----:R-:W-:Y:S02]  /*0060*/  IMAD.SHL.U32 R12, R12, 0x10, RZ ;  /* 0x000000100c0c7824 */ /* 0x002fe400078e00ff */
[----:B---3--:R-:W-:Y:S01]  /*0070*/  IMAD.SHL.U32 R3, R0, 0x4, RZ ;  /* 0x0000000400037824 */ /* 0x008fe200078e00ff */
[----:B------:R-:W-:Y:S02]  /*0080*/  SHF.R.U32.HI R13, RZ, 0x2, R0 ;  /* 0x00000002ff0d7819 */ /* 0x000fe40000011600 */
[----:B----4-:R-:W-:-:S02]  /*0090*/  SHF.L.U32 R2, R2, 0x6, RZ ;  /* 0x0000000602027819 */ /* 0x010fc400000006ff */
[----:B------:R-:W-:Y:S02]  /*00a0*/  LOP3.LUT R6, R12, 0xc, R3, 0xf8, !PT ;  /* 0x0000000c0c067812 */ /* 0x000fe400078ef803 */
[----:B------:R-:W-:Y:S02]  /*00b0*/  SGXT.U32 R13, R13, 0x5 ;  /* 0x000000050d0d781a */ /* 0x000fe40000000000 */
[----:B------:R-:W-:Y:S02]  /*00c0*/  SHF.R.U32.HI R5, RZ, 0x2, R6 ;  /* 0x00000002ff057819 */ /* 0x000fe40000011606 */
[----:B------:R-:W-:Y:S02]  /*00d0*/  LOP3.LUT R4, R2, R13, RZ, 0xfc, !PT ;  /* 0x0000000d02047212 */ /* 0x000fe400078efcff */
[----:B------:R-:W-:Y:S02]  /*00e0*/  ISETP.GE.AND P0, PT, R6, 0x10, PT ;  /* 0x000000100600780c */ /* 0x000fe40003f06270 */
[----:B------:R-:W-:Y:S01]  /*00f0*/  CS2R R6, SRZ ;  /* 0x0000000000067805 */ /* 0x000fe2000001ff00 */
[----:B------:R-:W-:Y:S01]  /*0100*/  IMAD R5, R5, 0x640, R4 ;  /* 0x0000064005057824 */ /* 0x000fe200078e0204 */
[----:B------:R-:W-:-:S03]  /*0110*/  ISETP.LT.AND P1, PT, R4, 0x640, !P0 ;  /* 0x000006400400780c */ /* 0x000fc60004721270 */
[----:B------:R-:W-:Y:S01]  /*0120*/  IMAD R11, R5, 0xc, RZ ;  /* 0x0000000c050b7824 */ /* 0x000fe200078e02ff */
[----:B------:R-:W-:-:S03]  /*0130*/  CS2R R4, SRZ ;  /* 0x0000000000047805 */ /* 0x000fc6000001ff00 */
[----:B--2---:R-:W-:-:S06]  /*0140*/  IMAD.WIDE R14, R11, 0x4, R8 ;  /* 0x000000040b0e7825 */ /* 0x004fcc00078e0208 */
[----:B------:R-:W2:Y:S01]  /*0150*/  @P1 LDG.E.EL.128 R4, desc[UR6][R14.64] ;  /* 0x000000060e041981 */ /* 0x000ea2000c2e1d00 */
[----:B------:R-:W-:Y:S01]  /*0160*/  LOP3.LUT R10, R2, 0x20, R13, 0xfe, !PT ;  /* 0x00000020020a7812 */ /* 0x000fe200078efe0d */
[----:B------:R-:W-:-:S03]  /*0170*/  VIADD R17, R11, 0x180 ;  /* 0x000001800b117836 */ /* 0x000fc60000000000 */
[----:B------:R-:W-:Y:S01]  /*0180*/  ISETP.LT.AND P0, PT, R10, 0x640, !P0 ;  /* 0x000006400a00780c */ /* 0x000fe20004701270 */
[----:B------:R-:W-:Y:S01]  /*0190*/  IMAD.WIDE R16, R17, 0x4, R8 ;  /* 0x0000000411107825 */ /* 0x000fe200078e0208 */
[----:B------:R-:W-:Y:S02]  /*01a0*/  CS2R R8, SRZ ;  /* 0x0000000000087805 */ /* 0x000fe4000001ff00 */
[----:B------:R-:W-:-:S09]  /*01b0*/  CS2R R10, SRZ ;  /* 0x00000000000a7805 */ /* 0x000fd2000001ff00 */
[----:B------:R-:W3:Y:S01]  /*01c0*/  @P0 LDG.E.EL.128 R8, desc[UR6][R16.64] ;  /* 0x0000000610080981 */ /* 0x000ee2000c2e1d00 */
[----:B------:R-:W1:Y:S01]  /*01d0*/  S2UR UR5, SR_CgaCtaId ;  /* 0x00000000000579c3 */ /* 0x000e620000008800 */
[----:B------:R-:W-:Y:S01]  /*01e0*/  UMOV UR4, 0x400 ;  /* 0x0000040000047882 */ /* 0x000fe20000000000 */
[----:B------:R-:W-:Y:S01]  /*01f0*/  LOP3.LUT R2, R2, 0x3c, R3, 0xf8, !PT ;  /* 0x0000003c02027812 */ /* 0x000fe200078ef803 */
[----:B-1----:R-:W-:Y:S01]  /*0200*/  UPRMT UR4, UR5, 0x654, UR4 ;  /* 0x0000065405047896 */ /* 0x002fe20008000004 */
[----:B--2---:R-:W-:Y:S01]  /*0210*/  FADD R4, RZ, -R4 ;  /* 0x80000004ff047221 */ /* 0x004fe20000000000 */
[----:B------:R-:W-:Y:S01]  /*0220*/  FADD R5, RZ, -R5 ;  /* 0x80000005ff057221 */ /* 0x000fe20000000000 */
[----:B------:R-:W-:Y:S01]  /*0230*/  FADD R6, RZ, -R6 ;  /* 0x80000006ff067221 */ /* 0x000fe20000000000 */
[----:B------:R-:W-:Y:S01]  /*0240*/  FADD R7, RZ, -R7 ;  /* 0x80000007ff077221 */ /* 0x000fe20000000000 */
[----:B------:R-:W-:Y:S01]  /*0250*/  FMUL R4, R4, 1.4426950216293334961 ;  /* 0x3fb8aa3b04047820 */ /* 0x000fe20000400000 */
[----:B------:R-:W-:Y:S01]  /*0260*/  FMUL R5, R5, 1.4426950216293334961 ;  /* 0x3fb8aa3b05057820 */ /* 0x000fe20000400000 */
[----:B------:R-:W-:Y:S01]  /*0270*/  FMUL R14, R6, 1.4426950216293334961 ;  /* 0x3fb8aa3b060e7820 */ /* 0x000fe20000400000 */
[----:B------:R-:W-:-:S02]  /*0280*/  FMUL R15, R7, 1.4426950216293334961 ;  /* 0x3fb8aa3b070f7820 */ /* 0x000fc40000400000 */
[----:B------:R-:W-:Y:S02]  /*0290*/  FSETP.GEU.AND P2, PT, R4, -126, PT ;  /* 0xc2fc00000400780b */ /* 0x000fe40003f4e000 */
[----:B------:R-:W-:Y:S02]  /*02a0*/  FSETP.GEU.AND P3, PT, R5, -126, PT ;  /* 0xc2fc00000500780b */ /* 0x000fe40003f6e000 */
[----:B------:R-:W-:Y:S02]  /*02b0*/  FSETP.GEU.AND P4, PT, R14, -126, PT ;  /* 0xc2fc00000e00780b */ /* 0x000fe40003f8e000 */
[----:B------:R-:W-:Y:S01]  /*02c0*/  FSETP.GEU.AND P5, PT, R15, -126, PT ;  /* 0xc2fc00000f00780b */ /* 0x000fe20003fae000 */
[----:B---3--:R-:W-:Y:S01]  /*02d0*/  FADD R8, RZ, -R8 ;  /* 0x80000008ff087221 */ /* 0x008fe20000000000 */
[----:B------:R-:W-:Y:S01]  /*02e0*/  FADD R9, RZ, -R9 ;  /* 0x80000009ff097221 */ /* 0x000fe20000000000 */
[----:B------:R-:W-:Y:S01]  /*02f0*/  FADD R10, RZ, -R10 ;  /* 0x8000000aff0a7221 */ /* 0x000fe20000000000 */
[----:B------:R-:W-:-:S03]  /*0300*/  FADD R11, RZ, -R11 ;  /* 0x8000000bff0b7221 */ /* 0x000fc60000000000 */
[----:B------:R-:W-:Y:S01]  /*0310*/  @!P2 FMUL R4, R4, 0.5 ;  /* 0x3f0000000404a820 */ /* 0x000fe20000400000 */
[----:B------:R-:W-:Y:S01]  /*0320*/  FMUL R8, R8, 1.4426950216293334961 ;  /* 0x3fb8aa3b08087820 */ /* 0x000fe20000400000 */
[----:B------:R-:W-:Y:S01]  /*0330*/  @!P3 FMUL R5, R5, 0.5 ;  /* 0x3f0000000505b820 */ /* 0x000fe20000400000 */
[----:B------:R-:W-:Y:S01]  /*0340*/  FMUL R9, R9, 1.4426950216293334961 ;  /* 0x3fb8aa3b09097820 */ /* 0x000fe20000400000 */
[----:B------:R-:W-:Y:S01]  /*0350*/  @!P4 FMUL R14, R14, 0.5 ;  /* 0x3f0000000e0ec820 */ /* 0x000fe20000400000 */
[----:B------:R-:W-:Y:S01]  /*0360*/  FMUL R11, R11, 1.4426950216293334961 ;  /* 0x3fb8aa3b0b0b7820 */ /* 0x000fe20000400000 */
[----:B------:R-:W1:Y:S01]  /*0370*/  MUFU.EX2 R4, R4 ;  /* 0x0000000400047308 */ /* 0x000e620000000800 */
[----:B------:R-:W-:Y:S01]  /*0380*/  FSETP.GEU.AND P6, PT, R8, -126, PT ;  /* 0xc2fc00000800780b */ /* 0x000fe20003fce000 */
[----:B------:R-:W-:Y:S01]  /*0390*/  @!P5 FMUL R15, R15, 0.5 ;  /* 0x3f0000000f0fd820 */ /* 0x000fe20000400000 */
[----:B------:R-:W-:-:S05]  /*03a0*/  FSETP.GEU.AND P0, PT, R9, -126, PT ;  /* 0xc2fc00000900780b */ /* 0x000fca0003f0e000 */
[----:B------:R2:W3:Y:S06]  /*03b0*/  MUFU.EX2 R6, R5 ;  /* 0x0000000500067308 */ /* 0x0004ec0000000800 */
[----:B------:R-:W-:Y:S01]  /*03c0*/  @!P6 FMUL R8, R8, 0.5 ;  /* 0x3f0000000808e820 */ /* 0x000fe20000400000 */
[----:B-1----:R-:W-:Y:S01]  /*03d0*/  @!P2 FMUL R4, R4, R4 ;  /* 0x000000040404a220 */ /* 0x002fe20000400000 */
[----:B------:R-:W1:Y:S01]  /*03e0*/  MUFU.EX2 R7, R14 ;  /* 0x0000000e00077308 */ /* 0x000e620000000800 */
[----:B--2---:R-:W-:Y:S01]  /*03f0*/  FMUL R5, R10, 1.4426950216293334961 ;  /* 0x3fb8aa3b0a057820 */ /* 0x004fe20000400000 */
[----:B------:R-:W-:Y:S01]  /*0400*/  FSETP.GEU.AND P2, PT, R11, -126, PT ;  /* 0xc2fc00000b00780b */ /* 0x000fe20003f4e000 */
[----:B------:R-:W-:Y:S01]  /*0410*/  @!P0 FMUL R9, R9, 0.5 ;  /* 0x3f00000009098820 */ /* 0x000fe20000400000 */
[----:B------:R-:W-:-:S02]  /*0420*/  FADD R4, R4, 1 ;  /* 0x3f80000004047421 */ /* 0x000fc40000000000 */
[----:B------:R-:W-:Y:S01]  /*0430*/  FSETP.GEU.AND P1, PT, R5, -126, PT ;  /* 0xc2fc00000500780b */ /* 0x000fe20003f2e000 */
[----:B---3--:R-:W-:Y:S01]  /*0440*/  @!P3 FMUL R6, R6, R6 ;  /* 0x000000060606b220 */ /* 0x008fe20000400000 */
[----:B------:R-:W2:Y:S01]  /*0450*/  MUFU.EX2 R8, R8 ;  /* 0x0000000800087308 */ /* 0x000ea20000000800 */
[----:B------:R-:W-:Y:S02]  /*0460*/  FSETP.GT.AND P3, PT, R4, 8.50705917302346158658e+37, PT ;  /* 0x7e8000000400780b */ /* 0x000fe40003f64000 */
[----:B------:R-:W-:Y:S01]  /*0470*/  FADD R6, R6, 1 ;  /* 0x3f80000006067421 */ /* 0x000fe20000000000 */
[----:B-1----:R-:W-:-:S04]  /*0480*/  @!P4 FMUL R7, R7, R7 ;  /* 0x000000070707c220 */ /* 0x002fc80000400000 */
[----:B------:R-:W1:Y:S01]  /*0490*/  MUFU.EX2 R15, R15 ;  /* 0x0000000f000f7308 */ /* 0x000e620000000800 */
[----:B------:R-:W-:Y:S01]  /*04a0*/  FSETP.GT.AND P4, PT, R6, 8.50705917302346158658e+37, PT ;  /* 0x7e8000000600780b */ /* 0x000fe20003f84000 */
[----:B------:R-:W-:Y:S01]  /*04b0*/  @!P2 FMUL R11, R11, 0.5 ;  /* 0x3f0000000b0ba820 */ /* 0x000fe20000400000 */
[----:B------:R-:W-:Y:S01]  /*04c0*/  @!P1 FMUL R5, R5, 0.5 ;  /* 0x3f00000005059820 */ /* 0x000fe20000400000 */
[----:B------:R-:W-:Y:S01]  /*04d0*/  FADD R18, R7, 1 ;  /* 0x3f80000007127421 */ /* 0x000fe20000000000 */
[----:B------:R-:W-:Y:S01]  /*04e0*/  SHF.L.U32 R7, R0, 0x8, RZ ;  /* 0x0000000800077819 */ /* 0x000fe200000006ff */
[----:B------:R-:W-:Y:S01]  /*04f0*/  @P3 FMUL R4, R4, 0.25 ;  /* 0x3e80000004043820 */ /* 0x000fe20000400000 */
[----:B--2---:R-:W-:Y:S01]  /*0500*/  @!P6 FMUL R8, R8, R8 ;  /* 0x000000080808e220 */ /* 0x004fe20000400000 */
[----:B------:R-:W2:Y:S01]  /*0510*/  MUFU.EX2 R9, R9 ;  /* 0x0000000900097308 */ /* 0x000ea20000000800 */
[----:B------:R-:W-:Y:S02]  /*0520*/  LOP3.LUT R10, R7, 0x300, RZ, 0xc0, !PT ;  /* 0x00000300070a7812 */ /* 0x000fe400078ec0ff */
[----:B------:R-:W-:-:S02]  /*0530*/  FADD R19, R8, 1 ;  /* 0x3f80000008137421 */ /* 0x000fc40000000000 */
[----:B------:R-:W-:Y:S01]  /*0540*/  LOP3.LUT R21, R10, R13, RZ, 0xfc, !PT ;  /* 0x0000000d0a157212 */ /* 0x000fe200078efcff */
[----:B------:R-:W-:Y:S01]  /*0550*/  @P4 FMUL R6, R6, 0.25 ;  /* 0x3e80000006064820 */ /* 0x000fe20000400000 */
[----:B-1----:R-:W-:Y:S01]  /*0560*/  @!P5 FMUL R15, R15, R15 ;  /* 0x0000000f0f0fd220 */ /* 0x002fe20000400000 */
[----:B------:R-:W1:Y:S01]  /*0570*/  MUFU.EX2 R5, R5 ;  /* 0x0000000500057308 */ /* 0x000e620000000800 */
[----:B------:R-:W-:Y:S02]  /*0580*/  LOP3.LUT R8, R10, 0x40, RZ, 0xfc, !PT ;  /* 0x000000400a087812 */ /* 0x000fe400078efcff */
[----:B------:R-:W-:Y:S01]  /*0590*/  FADD R16, R15, 1 ;  /* 0x3f8000000f107421 */ /* 0x000fe20000000000 */
[----:B------:R-:W-:Y:S02]  /*05a0*/  FSETP.GT.AND P5, PT, R18, 8.50705917302346158658e+37, PT ;  /* 0x7e8000001200780b */ /* 0x000fe40003fa4000 */
[C---:B------:R-:W-:Y:S01]  /*05b0*/  LOP3.LUT R20, R10.reuse, 0x80, RZ, 0xfc, !PT ;  /* 0x000000800a147812 */ /* 0x040fe200078efcff */
[----:B--2---:R-:W-:Y:S01]  /*05c0*/  @!P0 FMUL R9, R9, R9 ;  /* 0x0000000909098220 */ /* 0x004fe20000400000 */
[----:B------:R2:W3:Y:S01]  /*05d0*/  MUFU.EX2 R14, R11 ;  /* 0x0000000b000e7308 */ /* 0x0004e20000000800 */
[----:B------:R-:W-:-:S02]  /*05e0*/  LEA.HI R13, R10, R21, RZ, 0x1a ;  /* 0x000000150a0d7211 */ /* 0x000fc400078fd0ff */
[----:B------:R-:W-:Y:S02]  /*05f0*/  FSETP.GT.AND P6, PT, R16, 8.50705917302346158658e+37, PT ;  /* 0x7e8000001000780b */ /* 0x000fe40003fc4000 */
[----:B------:R-:W-:Y:S01]  /*0600*/  FSETP.GT.AND P0, PT, R19, 8.50705917302346158658e+37, PT ;  /* 0x7e8000001300780b */ /* 0x000fe20003f04000 */
[----:B-1----:R-:W-:Y:S02]  /*0610*/  @!P1 FMUL R5, R5, R5 ;  /* 0x0000000505059220 */ /* 0x002fe40000400000 */
[----:B------:R1:W-:Y:S01]  /*0620*/  MUFU.RCP R7, R6 ;  /* 0x0000000600077308 */ /* 0x0003e20000001000 */
[----:B--2---:R-:W-:Y:S01]  /*0630*/  FADD R11, R9, 1 ;  /* 0x3f800000090b7421 */ /* 0x004fe20000000000 */
[-C--:B------:R-:W-:Y:S01]  /*0640*/  LEA.HI R9, R20, R21.reuse, RZ, 0x1a ;  /* 0x0000001514097211 */ /* 0x080fe200078fd0ff */
[----:B------:R-:W-:Y:S01]  /*0650*/  FADD R17, R5, 1 ;  /* 0x3f80000005117421 */ /* 0x000fe20000000000 */
[----:B------:R-:W-:Y:S01]  /*0660*/  @P5 FMUL R18, R18, 0.25 ;  /* 0x3e80000012125820 */ /* 0x000fe20000400000 */
[----:B------:R-:W-:Y:S01]  /*0670*/  LEA R13, R13, UR4, 0x2 ;  /* 0x000000040d0d7c11 */ /* 0x000fe2000f8e10ff */
[----:B---3--:R-:W-:Y:S01]  /*0680*/  @!P2 FMUL R14, R14, R14 ;  /* 0x0000000e0e0ea220 */ /* 0x008fe20000400000 */
[----:B------:R-:W-:Y:S01]  /*0690*/  FSETP.GT.AND P1, PT, R11, 8.50705917302346158658e+37, PT ;  /* 0x7e8000000b00780b */ /* 0x000fe20003f24000 */
[----:B------:R-:W2:Y:S01]  /*06a0*/  MUFU.RCP R4, R4 ;  /* 0x0000000400047308 */ /* 0x000ea20000001000 */
[----:B-1----:R-:W-:Y:S01]  /*06b0*/  LOP3.LUT R6, R10, 0xc0, RZ, 0xfc, !PT ;  /* 0x000000c00a067812 */ /* 0x002fe200078efcff */
[----:B------:R-:W-:Y:S01]  /*06c0*/  FADD R14, R14, 1 ;  /* 0x3f8000000e0e7421 */ /* 0x000fe20000000000 */
[-C--:B------:R-:W-:Y:S01]  /*06d0*/  LEA.HI R10, R8, R21.reuse, RZ, 0x1a ;  /* 0x00000015080a7211 */ /* 0x080fe200078fd0ff */
[----:B------:R-:W-:Y:S01]  /*06e0*/  @P6 FMUL R16, R16, 0.25 ;  /* 0x3e80000010106820 */ /* 0x000fe20000400000 */
[----:B------:R-:W-:Y:S01]  /*06f0*/  LEA.HI R8, R6, R21, RZ, 0x1a ;  /* 0x0000001506087211 */ /* 0x000fe200078fd0ff */
[----:B------:R-:W-:Y:S01]  /*0700*/  IMAD.MOV.U32 R6, RZ, RZ, 0x3e800000 ;  /* 0x3e800000ff067424 */ /* 0x000fe200078e00ff */
[----:B------:R-:W-:Y:S01]  /*0710*/  FSETP.GT.AND P2, PT, R17, 8.50705917302346158658e+37, PT ;  /* 0x7e8000001100780b */ /* 0x000fe20003f44000 */
[----:B------:R2:W1:Y:S01]  /*0720*/  MUFU.RCP R15, R18 ;  /* 0x00000012000f7308 */ /* 0x0004620000001000 */
[----:B------:R-:W-:Y:S01]  /*0730*/  @P0 FMUL R19, R19, 0.25 ;  /* 0x3e80000013130820 */ /* 0x000fe20000400000 */
[----:B------:R-:W-:-:S02]  /*0740*/  LEA R9, R9, UR4, 0x2 ;  /* 0x0000000409097c11 */ /* 0x000fc4000f8e10ff */
[----:B------:R-:W-:Y:S01]  /*0750*/  FSEL R21, R6, 1, P3 ;  /* 0x3f80000006157808 */ /* 0x000fe20001800000 */
[----:B------:R-:W-:Y:S01]  /*0760*/  @P1 FMUL R11, R11, 0.25 ;  /* 0x3e8000000b0b1820 */ /* 0x000fe20000400000 */
[----:B------:R-:W-:Y:S02]  /*0770*/  FSETP.GT.AND P3, PT, R14, 8.50705917302346158658e+37, PT ;  /* 0x7e8000000e00780b */ /* 0x000fe40003f64000 */
[----:B------:R-:W3:Y:S01]  /*0780*/  MUFU.RCP R16, R16 ;  /* 0x0000001000107308 */ /* 0x000ee20000001000 */
[----:B--2---:R-:W-:Y:S01]  /*0790*/  FMUL R18, R4, R21 ;  /* 0x0000001504127220 */ /* 0x004fe20000400000 */
[C---:B------:R-:W-:Y:S02]  /*07a0*/  FSEL R22, R6.reuse, 1, P5 ;  /* 0x3f80000006167808 */ /* 0x040fe40002800000 */
[----:B------:R-:W-:Y:S01]  /*07b0*/  @P2 FMUL R17, R17, 0.25 ;  /* 0x3e80000011112820 */ /* 0x000fe20000400000 */
[----:B------:R-:W-:Y:S01]  /*07c0*/  FSEL R20, R6, 1, P4 ;  /* 0x3f80000006147808 */ /* 0x000fe20002000000 */
[----:B------:R2:W-:Y:S01]  /*07d0*/  STS [R13], R18 ;  /* 0x000000120d007388 */ /* 0x0005e20000000800 */
[----:B-1----:R-:W-:Y:S01]  /*07e0*/  FMUL R22, R15, R22 ;  /* 0x000000160f167220 */ /* 0x002fe20000400000 */
[----:B------:R1:W-:Y:S01]  /*07f0*/  MUFU.RCP R5, R19 ;  /* 0x0000001300057308 */ /* 0x0003e20000001000 */
[----:B------:R-:W-:Y:S01]  /*0800*/  LEA R15, R10, UR4, 0x2 ;  /* 0x000000040a0f7c11 */ /* 0x000fe2000f8e10ff */
[----:B------:R-:W-:Y:S01]  /*0810*/  FMUL R20, R7, R20 ;  /* 0x0000001407147220 */ /* 0x000fe20000400000 */
[----:B------:R-:W-:Y:S01]  /*0820*/  @P3 FMUL R14, R14, 0.25 ;  /* 0x3e8000000e0e3820 */ /* 0x000fe20000400000 */
[----:B------:R-:W-:-:S02]  /*0830*/  FSEL R10, R6, 1, P0 ;  /* 0x3f800000060a7808 */ /* 0x000fc40000000000 */
[C---:B------:R-:W-:Y:S01]  /*0840*/  FSEL R24, R6.reuse, 1, P1 ;  /* 0x3f80000006187808 */ /* 0x040fe20000800000 */
[----:B------:R-:W-:Y:S01]  /*0850*/  STS [R15+0x100], R20 ;  /* 0x000100140f007388 */ /* 0x000fe20000000800 */
[----:B------:R-:W4:Y:S01]  /*0860*/  MUFU.RCP R11, R11 ;  /* 0x0000000b000b7308 */ /* 0x000f220000001000 */
[C---:B-1----:R-:W-:Y:S02]  /*0870*/  FSEL R19, R6.reuse, 1, P6 ;  /* 0x3f80000006137808 */ /* 0x042fe40003000000 */
[C---:B------:R-:W-:Y:S01]  /*0880*/  FSEL R7, R6.reuse, 1, P2 ;  /* 0x3f80000006077808 */ /* 0x040fe20001000000 */
[----:B------:R-:W-:Y:S01]  /*0890*/  STS [R9+0x200], R22 ;  /* 0x0002001609007388 */ /* 0x000fe20000000800 */
[----:B------:R-:W-:Y:S01]  /*08a0*/  FSEL R6, R6, 1, P3 ;  /* 0x3f80000006067808 */ /* 0x000fe20001800000 */
[----:B---3--:R-:W-:Y:S01]  /*08b0*/  FMUL R19, R16, R19 ;  /* 0x0000001310137220 */ /* 0x008fe20000400000 */
[----:B------:R-:W-:Y:S01]  /*08c0*/  LEA R16, R8, UR4, 0x2 ;  /* 0x0000000408107c11 */ /* 0x000fe2000f8e10ff */
[----:B------:R1:W2:Y:S01]  /*08d0*/  MUFU.RCP R4, R17 ;  /* 0x0000001100047308 */ /* 0x0002a20000001000 */
[----:B------:R-:W-:-:S02]  /*08e0*/  LOP3.LUT R8, R3, 0x1fc, RZ, 0xc0, !PT ;  /* 0x000001fc03087812 */ /* 0x000fc400078ec0ff */
[----:B------:R-:W-:Y:S01]  /*08f0*/  ISETP.GE.AND P0, PT, R2, 0x640, PT ;  /* 0x000006400200780c */ /* 0x000fe20003f06270 */
[----:B------:R-:W-:Y:S01]  /*0900*/  STS [R16+0x300], R19 ;  /* 0x0003001310007388 */ /* 0x000fe20000000800 */
[----:B----4-:R-:W-:-:S03]  /*0910*/  FMUL R24, R11, R24 ;  /* 0x000000180b187220 */ /* 0x010fc60000400000 */
[----:B------:R3:W4:Y:S01]  /*0920*/  MUFU.RCP R21, R14 ;  /* 0x0000000e00157308 */ /* 0x0007220000001000 */
[----:B-1----:R-:W-:Y:S02]  /*0930*/  SHF.R.U32.HI R17, RZ, 0x6, R3 ;  /* 0x00000006ff117819 */ /* 0x002fe40000011603 */
[----:B------:R-:W-:Y:S02]  /*0940*/  LOP3.LUT R3, R8, 0x200, RZ, 0xfc, !PT ;  /* 0x0000020008037812 */ /* 0x000fe400078efcff */
[----:B------:R-:W-:Y:S01]  /*0950*/  SGXT.U32 R17, R17, 0x3 ;  /* 0x000000031111781a */ /* 0x000fe20000000000 */
[----:B--2---:R-:W-:Y:S01]  /*0960*/  FMUL R18, R4, R7 ;  /* 0x0000000704127220 */ /* 0x004fe20000400000 */
[----:B---3--:R-:W-:Y:S02]  /*0970*/  FMUL R14, R5, R10 ;  /* 0x0000000a050e7220 */ /* 0x008fe40000400000 */
[----:B------:R-:W-:Y:S01]  /*0980*/  IADD3 R17, R8, R17, RZ ;  /* 0x0000001108117210 */ /* 0x000fe20007ffe0ff */
[----:B------:R-:W1:Y:S01]  /*0990*/  LDC.64 R10, c[0x0][0x218] ;  /* 0x00008600ff0a7b82 */ /* 0x000e620000000a00 */
[----:B------:R-:W-:Y:S01]  /*09a0*/  LEA.HI R8, R3, R8, RZ, 0x1a ;  /* 0x0000000803087211 */ /* 0x000fe200078fd0ff */
[----:B------:R2:W-:Y:S01]  /*09b0*/  STS [R13+0x80], R14 ;  /* 0x0000800e0d007388 */ /* 0x0005e20000000800 */
[----:B----4-:R-:W-:Y:S01]  /*09c0*/  FMUL R21, R21, R6 ;  /* 0x0000000615157220 */ /* 0x010fe20000400000 */
[----:B------:R-:W-:-:S02]  /*09d0*/  LEA R17, R17, UR4, 0x2 ;  /* 0x0000000411117c11 */ /* 0x000fc4000f8e10ff */
[----:B------:R-:W-:Y:S01]  /*09e0*/  STS [R15+0x180], R24 ;  /* 0x000180180f007388 */ /* 0x000fe20000000800 */
[----:B------:R-:W-:-:S03]  /*09f0*/  LEA R8, R8, UR4, 0x2 ;  /* 0x0000000408087c11 */ /* 0x000fc6000f8e10ff */
[----:B------:R-:W-:Y:S01]  /*0a00*/  STS [R9+0x280], R18 ;  /* 0x0002801209007388 */ /* 0x000fe20000000800 */
[----:B--2---:R-:W-:-:S03]  /*0a10*/  SHF.R.U32.HI R13, RZ, 0x4, R0 ;  /* 0x00000004ff0d7819 */ /* 0x004fc60000011600 */
[----:B------:R-:W-:Y:S01]  /*0a20*/  STS [R16+0x380], R21 ;  /* 0x0003801510007388 */ /* 0x000fe20000000800 */
[----:B------:R-:W-:Y:S01]  /*0a30*/  SGXT.U32 R13, R13, 0x3 ;  /* 0x000000030d0d781a */ /* 0x000fe20000000000 */
[----:B------:R-:W-:Y:S03]  /*0a40*/  BAR.SYNC.DEFER_BLOCKING 0x0 ;  /* 0x0000000000007b1d */ /* 0x000fe60000010000 */
[----:B------:R-:W-:-:S04]  /*0a50*/  LOP3.LUT R13, R12, R13, RZ, 0xfc, !PT ;  /* 0x0000000d0c0d7212 */ /* 0x000fc800078efcff */
[C---:B------:R-:W-:Y:S02]  /*0a60*/  LOP3.LUT R0, R13.reuse, 0x8, RZ, 0xfc, !PT ;  /* 0x000000080d007812 */ /* 0x040fe400078efcff */
[C---:B------:R-:W-:Y:S01]  /*0a70*/  ISETP.LT.AND P1, PT, R13.reuse, 0x10, !P0 ;  /* 0x000000100d00780c */ /* 0x040fe20004721270 */
[----:B------:R-:W-:Y:S01]  /*0a80*/  IMAD R13, R13, 0x640, R2 ;  /* 0x000006400d0d7824 */ /* 0x000fe200078e0202 */
[----:B------:R-:W-:-:S03]  /*0a90*/  ISETP.LT.AND P0, PT, R0, 0x10, !P0 ;  /* 0x000000100000780c */ /* 0x000fc60004701270 */
[----:B-1----:R-:W-:Y:S01]  /*0aa0*/  IMAD.WIDE R2, R13, 0x4, R10 ;  /* 0x000000040d027825 */ /* 0x002fe200078e020a */
[----:B------:R-:W-:Y:S04]  /*0ab0*/  LDS R4, [R17] ;  /* 0x0000000011047984 */ /* 0x000fe80000000800 */
[----:B------:R-:W-:Y:S04]  /*0ac0*/  LDS R5, [R17+0x4] ;  /* 0x0000040011057984 */ /* 0x000fe80000000800 */
[----:B------:R-:W-:Y:S04]  /*0ad0*/  LDS R6, [R17+0x8] ;  /* 0x0000080011067984 */ /* 0x000fe80000000800 */
[----:B------:R-:W1:Y:S04]  /*0ae0*/  LDS R7, [R17+0xc] ;  /* 0x00000c0011077984 */ /* 0x000e680000000800 */
[----:B-1----:R1:W-:Y:S01]  /*0af0*/  @P1 STG.E.128 desc[UR6][R2.64], R4 ;  /* 0x0000000402001986 */ /* 0x0023e2000c101d06 */
[----:B------:R-:W-:Y:S05]  /*0b00*/  @!P0 EXIT ;  /* 0x000000000000894d */ /* 0x000fea0003800000 */
[----:B-1----:R-:W-:Y:S01]  /*0b10*/  LDS R4, [R8+0x800] ;  /* 0x0008000008047984 */ /* 0x002fe20000000800 */
[----:B------:R-:W-:-:S03]  /*0b20*/  VIADD R13, R13, 0x3200 ;  /* 0x000032000d0d7836 */ /* 0x000fc60000000000 */
[----:B------:R-:W-:Y:S01]  /*0b30*/  LDS R5, [R8+0x804] ;  /* 0x0008040008057984 */ /* 0x000fe20000000800 */
[----:B------:R-:W-:-:S03]  /*0b40*/  IMAD.WIDE R10, R13, 0x4, R10 ;  /* 0x000000040d0a7825 */ /* 0x000fc600078e020a */
[----:B------:R-:W-:Y:S04]  /*0b50*/  LDS R6, [R8+0x808] ;  /* 0x0008080008067984 */ /* 0x000fe80000000800 */
[----:B------:R-:W0:Y:S04]  /*0b60*/  LDS R7, [R8+0x80c] ;  /* 0x00080c0008077984 */ /* 0x000e280000000800 */
[----:B0-----:R-:W-:Y:S01]  /*0b70*/  STG.E.128 desc[UR6][R10.64], R4 ;  /* 0x000000040a007986 */ /* 0x001fe2000c101d06 */
[----:B------:R-:W-:Y:S05]  /*0b80*/  EXIT ;  /* 0x000000000000794d */ /* 0x000fea0003800000 */
.L_x_0:
[----:B------:R-:W-:-:S00]  /*0b90*/  BRA `(.L_x_0) ;  /* 0xfffffffc00fc7947 */ /* 0x000fc0000383ffff */
[----:B------:R-:W-:-:S00]  /*0ba0*/  NOP ;  /* 0x0000000000007918 */ /* 0x000fc00000000000 */
        /* <DEDUP_REMOVED lines=13> */
.L_x_1:


//--------------------- .nv.shared.triton_poi_fused_sigmoid_35 --------------------------
	.section	.nv.shared.triton_poi_fused_sigmoid_35,"aw",@nobits
	.sectionflags	@""
	.align	16
	.zero		1024


//--------------------- .nv.constant0.triton_poi_fused_sigmoid_35 --------------------------
	.section	.nv.constant0.triton_poi_fused_sigmoid_35,"a",@progbits
	.sectionflags	@""
	.align	4
.nv.constant0.triton_poi_fused_sigmoid_35:
	.zero		552
